//
// Generated by NVIDIA NVVM Compiler
//
// Compiler Build ID: CL-36424714
// Cuda compilation tools, release 13.0, V13.0.88
// Based on NVVM 20.0.0
//

.version 9.0
.target sm_100
.address_size 64

	// .globl	_Z13print_all_idxv
.extern .func  (.param .b32 func_retval0) vprintf
(
	.param .b64 vprintf_param_0,
	.param .b64 vprintf_param_1
)
;
.global .align 1 .b8 $str[58] = {91, 68, 69, 86, 73, 67, 69, 93, 32, 116, 104, 114, 101, 97, 100, 73, 100, 120, 46, 120, 58, 32, 37, 100, 44, 32, 98, 108, 111, 99, 107, 73, 100, 120, 46, 120, 58, 32, 37, 100, 44, 32, 103, 114, 105, 100, 68, 105, 109, 46, 120, 58, 32, 37, 100, 32, 10};
.global .align 1 .b8 $str$1[58] = {91, 68, 69, 86, 73, 67, 69, 93, 32, 116, 104, 114, 101, 97, 100, 73, 100, 120, 46, 121, 58, 32, 37, 100, 44, 32, 98, 108, 111, 99, 107, 73, 100, 120, 46, 121, 58, 32, 37, 100, 44, 32, 103, 114, 105, 100, 68, 105, 109, 46, 121, 58, 32, 37, 100, 32, 10};
.global .align 1 .b8 $str$2[58] = {91, 68, 69, 86, 73, 67, 69, 93, 32, 116, 104, 114, 101, 97, 100, 73, 100, 120, 46, 122, 58, 32, 37, 100, 44, 32, 98, 108, 111, 99, 107, 73, 100, 120, 46, 122, 58, 32, 37, 100, 44, 32, 103, 114, 105, 100, 68, 105, 109, 46, 122, 58, 32, 37, 100, 32, 10};

.visible .entry _Z13print_all_idxv()
{
	.local .align 8 .b8 	__local_depot0[16];
	.reg .b64 	%SP;
	.reg .b64 	%SPL;
	.reg .b32 	%r<15>;
	.reg .b64 	%rd<9>;

	mov.u64 	%SPL, __local_depot0;
	cvta.local.u64 	%SP, %SPL;
	add.u64 	%rd1, %SP, 0;
	add.u64 	%rd2, %SPL, 0;
	mov.u32 	%r1, %tid.x;
	mov.u32 	%r2, %tid.y;
	mov.u32 	%r3, %tid.z;
	mov.u32 	%r4, %ctaid.x;
	mov.u32 	%r5, %ctaid.y;
	mov.u32 	%r6, %ctaid.z;
	mov.u32 	%r7, %nctaid.x;
	mov.u32 	%r8, %nctaid.z;
	st.local.v2.u32 	[%rd2], {%r1, %r4};
	st.local.u32 	[%rd2+8], %r7;
	mov.u64 	%rd3, $str;
	cvta.global.u64 	%rd4, %rd3;
	{ // callseq 0, 0
	.param .b64 param0;
	st.param.b64 	[param0], %rd4;
	.param .b64 param1;
	st.param.b64 	[param1], %rd1;
	.param .b32 retval0;
	call.uni (retval0), 
	vprintf, 
	(
	param0, 
	param1
	);
	ld.param.b32 	%r9, [retval0];
	} // callseq 0
	st.local.v2.u32 	[%rd2], {%r2, %r5};
	st.local.u32 	[%rd2+8], %r7;
	mov.u64 	%rd5, $str$1;
	cvta.global.u64 	%rd6, %rd5;
	{ // callseq 1, 0
	.param .b64 param0;
	st.param.b64 	[param0], %rd6;
	.param .b64 param1;
	st.param.b64 	[param1], %rd1;
	.param .b32 retval0;
	call.uni (retval0), 
	vprintf, 
	(
	param0, 
	param1
	);
	ld.param.b32 	%r11, [retval0];
	} // callseq 1
	st.local.v2.u32 	[%rd2], {%r3, %r6};
	st.local.u32 	[%rd2+8], %r8;
	mov.u64 	%rd7, $str$2;
	cvta.global.u64 	%rd8, %rd7;
	{ // callseq 2, 0
	.param .b64 param0;
	st.param.b64 	[param0], %rd8;
	.param .b64 param1;
	st.param.b64 	[param1], %rd1;
	.param .b32 retval0;
	call.uni (retval0), 
	vprintf, 
	(
	param0, 
	param1
	);
	ld.param.b32 	%r13, [retval0];
	} // callseq 2
	ret;

}


// ===== COMPILED SASS (sm_100) =====

	.target	sm_100

	.elftype	@"ET_EXEC"


//--------------------- .note.nv.tkinfo           --------------------------
	.section	.note.nv.tkinfo,"",@"SHT_NOTE"
	.sectionflags	@"SHF_NOTE_NV_TKINFO"
	.tkinfo
        /*0018*/ 	.word	0x00000002
        /*0030*/ 	.string	""
        /*0030*/ 	.string	"ptxas"
        /*0030*/ 	.string	"Cuda compilation tools, release 13.0, V13.0.88"
        /*0030*/ 	.string	"Build cuda_13.0.r13.0/compiler.36424714_0"
        /*0030*/ 	.string	"-arch sm_100 -m 64 "



//--------------------- .note.nv.cuinfo           --------------------------
	.section	.note.nv.cuinfo,"",@"SHT_NOTE"
	.sectionflags	@"SHF_NOTE_NV_CUINFO"
        /*0018*/ 	.short	0x0002
        /*001a*/ 	.short	0x0064
        /*001c*/ 	.short	0x0082
	.zero		2


//--------------------- .nv.info                  --------------------------
	.section	.nv.info,"",@"SHT_CUDA_INFO"
	.align	4


	//----- nvinfo : EIATTR_REGCOUNT
	.align		4
        /*0000*/ 	.byte	0x04, 0x2f
        /*0002*/ 	.short	(.L_4 - .L_3)
	.align		4
.L_3:
        /*0004*/ 	.word	index@(_Z13print_all_idxv)
        /*0008*/ 	.word	0x0000001d


	//----- nvinfo : EIATTR_FRAME_SIZE
	.align		4
.L_4:
        /*000c*/ 	.byte	0x04, 0x11
        /*000e*/ 	.short	(.L_6 - .L_5)
	.align		4
.L_5:
        /*0010*/ 	.word	index@(_Z13print_all_idxv)
        /*0014*/ 	.word	0x00000010


	//----- nvinfo : EIATTR_MIN_STACK_SIZE
	.align		4
.L_6:
        /*0018*/ 	.byte	0x04, 0x12
        /*001a*/ 	.short	(.L_8 - .L_7)
	.align		4
.L_7:
        /*001c*/ 	.word	index@(_Z13print_all_idxv)
        /*0020*/ 	.word	0x00000010
.L_8:


//--------------------- .nv.compat                --------------------------
	.section	.nv.compat,"",@"SHT_CUDA_COMPAT_INFO"
	.align	4
        /*0000*/ 	.byte	0x02, 0x09, 0x00, 0x00, 0x02, 0x02, 0x01, 0x00, 0x02, 0x05, 0x05, 0x00, 0x03, 0x07, 0x01, 0x01
        /*0010*/ 	.byte	0x02, 0x03, 0x00, 0x00, 0x02, 0x06, 0x01, 0x00, 0x04, 0x0b, 0x08, 0x00, 0x09, 0x00, 0x00, 0x00
        /*0020*/ 	.byte	0x00, 0x00, 0x00, 0x00


//--------------------- .nv.info._Z13print_all_idxv --------------------------
	.section	.nv.info._Z13print_all_idxv,"",@"SHT_CUDA_INFO"
	.sectionflags	@""
	.align	4


	//----- nvinfo : EIATTR_CUDA_API_VERSION
	.align		4
        /*0000*/ 	.byte	0x04, 0x37
        /*0002*/ 	.short	(.L_10 - .L_9)
.L_9:
        /*0004*/ 	.word	0x00000082


	//----- nvinfo : EIATTR_SPARSE_MMA_MASK
	.align		4
.L_10:
        /*0008*/ 	.byte	0x03, 0x50
        /*000a*/ 	.short	0x0000


	//----- nvinfo : EIATTR_MAXREG_COUNT
	.align		4
        /*000c*/ 	.byte	0x03, 0x1b
        /*000e*/ 	.short	0x00ff


	//----- nvinfo : EIATTR_EXTERNS
	.align		4
        /*0010*/ 	.byte	0x04, 0x0f
        /*0012*/ 	.short	(.L_12 - .L_11)


	//   ....[0]....
	.align		4
.L_11:
        /*0014*/ 	.word	index@(vprintf)


	//----- nvinfo : EIATTR_MERCURY_ISA_VERSION
	.align		4
.L_12:
        /*0018*/ 	.byte	0x03, 0x5f
        /*001a*/ 	.short	0x0101


	//----- nvinfo : EIATTR_VRC_CTA_INIT_COUNT
	.align		4
        /*001c*/ 	.byte	0x02, 0x4a
	.zero		1
	.zero		1


	//----- nvinfo : EIATTR_SYSCALL_OFFSETS
	.align		4
        /*0020*/ 	.byte	0x04, 0x46
        /*0022*/ 	.short	(.L_14 - .L_13)


	//   ....[0]....
.L_13:
        /*0024*/ 	.word	0x00000170


	//   ....[1]....
        /*0028*/ 	.word	0x00000220


	//   ....[2]....
        /*002c*/ 	.word	0x000002c0


	//----- nvinfo : EIATTR_EXIT_INSTR_OFFSETS
	.align		4
.L_14:
        /*0030*/ 	.byte	0x04, 0x1c
        /*0032*/ 	.short	(.L_16 - .L_15)


	//   ....[0]....
.L_15:
        /*0034*/ 	.word	0x000002d0


	//----- nvinfo : EIATTR_SW_WAR
	.align		4
.L_16:
        /*0038*/ 	.byte	0x04, 0x36
        /*003a*/ 	.short	(.L_18 - .L_17)
.L_17:
        /*003c*/ 	.word	0x00000008
.L_18:


//--------------------- .nv.callgraph             --------------------------
	.section	.nv.callgraph,"",@"SHT_CUDA_CALLGRAPH"
	.align	4
	.sectionentsize	8
	.align		4
        /*0000*/ 	.word	0x00000000
	.align		4
        /*0004*/ 	.word	0xffffffff
	.align		4
        /*0008*/ 	.word	index@(_Z13print_all_idxv)
	.align		4
        /*000c*/ 	.word	index@(vprintf)
	.align		4
        /*0010*/ 	.word	0x00000000
	.align		4
        /*0014*/ 	.word	0xfffffffe
	.align		4
        /*0018*/ 	.word	0x00000000
	.align		4
        /*001c*/ 	.word	0xfffffffd
	.align		4
        /*0020*/ 	.word	0x00000000
	.align		4
        /*0024*/ 	.word	0xfffffffc


//--------------------- .nv.constant4             --------------------------
	.section	.nv.constant4,"a",@progbits
	.align	8
	.align		8
.nv.constant4:
        /*0000*/ 	.dword	vprintf
	.align		8
        /*0008*/ 	.dword	$str
	.align		8
        /*0010*/ 	.dword	$str$1
	.align		8
        /*0018*/ 	.dword	$str$2


//--------------------- .text._Z13print_all_idxv  --------------------------
	.section	.text._Z13print_all_idxv,"ax",@progbits
	.align	128
        .global         _Z13print_all_idxv
        .type           _Z13print_all_idxv,@function
        .size           _Z13print_all_idxv,(.L_x_4 - _Z13print_all_idxv)
        .other          _Z13print_all_idxv,@"STO_CUDA_ENTRY STV_DEFAULT"
_Z13print_all_idxv:
.text._Z13print_all_idxv:
[----:B------:R-:W0:Y:S01]  /*0000*/  LDC R1, c[0x0][0x37c] ;  /* 0x0000df00ff017b82 */ /* 0x000e220000000800 */
[----:B------:R-:W1:Y:S01]  /*0010*/  S2R R8, SR_TID.X ;  /* 0x0000000000087919 */ /* 0x000e620000002100 */
[----:B------:R-:W2:Y:S06]  /*0020*/  LDCU UR5, c[0x0][0x2fc] ;  /* 0x00005f80ff0577ac */ /* 0x000eac0008000800 */
[----:B------:R-:W3:Y:S01]  /*0030*/  LDC R24, c[0x0][0x370] ;  /* 0x0000dc00ff187b82 */ /* 0x000ee20000000800 */
[----:B0-----:R-:W-:Y:S01]  /*0040*/  VIADD R1, R1, 0xfffffff0 ;  /* 0xfffffff001017836 */ /* 0x001fe20000000000 */
[----:B------:R-:W1:Y:S01]  /*0050*/  S2R R9, SR_CTAID.X ;  /* 0x0000000000097919 */ /* 0x000e620000002500 */
[----:B------:R-:W0:Y:S01]  /*0060*/  LDCU UR4, c[0x0][0x2f8] ;  /* 0x00005f00ff0477ac */ /* 0x000e220008000800 */
[----:B------:R-:W-:Y:S01]  /*0070*/  MOV R22, 0x0 ;  /* 0x0000000000167802 */ /* 0x000fe20000000f00 */
[----:B------:R-:W4:Y:S01]  /*0080*/  S2R R16, SR_TID.Y ;  /* 0x0000000000107919 */ /* 0x000f220000002200 */
[----:B------:R-:W5:Y:S02]  /*0090*/  LDCU.64 UR6, c[0x4][0x8] ;  /* 0x01000100ff0677ac */ /* 0x000f640008000a00 */
[----:B------:R0:W4:Y:S01]  /*00a0*/  LDC.64 R2, c[0x4][R22] ;  /* 0x0100000016027b82 */ /* 0x0001220000000a00 */
[----:B------:R-:W4:Y:S01]  /*00b0*/  S2R R17, SR_CTAID.Y ;  /* 0x0000000000117919 */ /* 0x000f220000002600 */
[----:B------:R-:W4:Y:S06]  /*00c0*/  S2R R19, SR_CTAID.Z ;  /* 0x0000000000137919 */ /* 0x000f2c0000002700 */
[----:B------:R-:W4:Y:S01]  /*00d0*/  LDC R26, c[0x0][0x378] ;  /* 0x0000de00ff1a7b82 */ /* 0x000f220000000800 */
[----:B0-----:R-:W-:Y:S01]  /*00e0*/  IADD3 R25, P0, PT, R1, UR4, RZ ;  /* 0x0000000401197c10 */ /* 0x001fe2000ff1e0ff */
[----:B---3--:R0:W-:Y:S01]  /*00f0*/  STL [R1+0x8], R24 ;  /* 0x0000081801007387 */ /* 0x0081e20000100800 */
[----:B-----5:R-:W-:-:S03]  /*0100*/  MOV R4, UR6 ;  /* 0x0000000600047c02 */ /* 0x020fc60008000f00 */
[----:B--2---:R-:W-:Y:S02]  /*0110*/  IMAD.X R23, RZ, RZ, UR5, P0 ;  /* 0x00000005ff177e24 */ /* 0x004fe400080e06ff */
[----:B------:R-:W-:Y:S02]  /*0120*/  IMAD.U32 R5, RZ, RZ, UR7 ;  /* 0x00000007ff057e24 */ /* 0x000fe4000f8e00ff */
[----:B------:R-:W-:Y:S01]  /*0130*/  IMAD.MOV.U32 R6, RZ, RZ, R25 ;  /* 0x000000ffff067224 */ /* 0x000fe200078e0019 */
[----:B------:R-:W-:Y:S01]  /*0140*/  MOV R7, R23 ;  /* 0x0000001700077202 */ /* 0x000fe20000000f00 */
[----:B-1----:R0:W-:Y:S06]  /*0150*/  STL.64 [R1], R8 ;  /* 0x0000000801007387 */ /* 0x0021ec0000100a00 */
[----:B------:R-:W-:-:S07]  /*0160*/  LEPC R20, `(.L_x_0) ;  /* 0x000000001014794e */ /* 0x000fce0000000000 */
[----:B0---4-:R-:W-:Y:S05]  /*0170*/  CALL.ABS.NOINC R2 ;  /* 0x0000000002007343 */ /* 0x011fea0003c00000 */
.L_x_0:
[----:B------:R-:W0:Y:S01]  /*0180*/  S2R R18, SR_TID.Z ;  /* 0x0000000000127919 */ /* 0x000e220000002300 */
[----:B------:R1:W2:Y:S01]  /*0190*/  LDC.64 R2, c[0x4][R22] ;  /* 0x0100000016027b82 */ /* 0x0002a20000000a00 */
[----:B------:R-:W3:Y:S01]  /*01a0*/  LDCU.64 UR4, c[0x4][0x10] ;  /* 0x01000200ff0477ac */ /* 0x000ee20008000a00 */
[----:B------:R-:W-:Y:S01]  /*01b0*/  IMAD.MOV.U32 R6, RZ, RZ, R25 ;  /* 0x000000ffff067224 */ /* 0x000fe200078e0019 */
[----:B------:R1:W-:Y:S01]  /*01c0*/  STL.64 [R1], R16 ;  /* 0x0000001001007387 */ /* 0x0003e20000100a00 */
[----:B------:R-:W-:-:S03]  /*01d0*/  MOV R7, R23 ;  /* 0x0000001700077202 */ /* 0x000fc60000000f00 */
[----:B------:R1:W-:Y:S01]  /*01e0*/  STL [R1+0x8], R24 ;  /* 0x0000081801007387 */ /* 0x0003e20000100800 */
[----:B---3--:R-:W-:Y:S01]  /*01f0*/  IMAD.U32 R4, RZ, RZ, UR4 ;  /* 0x00000004ff047e24 */ /* 0x008fe2000f8e00ff */
[----:B-1----:R-:W-:-:S07]  /*0200*/  MOV R5, UR5 ;  /* 0x0000000500057c02 */ /* 0x002fce0008000f00 */
[----:B------:R-:W-:-:S07]  /*0210*/  LEPC R20, `(.L_x_1) ;  /* 0x000000001014794e */ /* 0x000fce0000000000 */
[----:B0-2---:R-:W-:Y:S05]  /*0220*/  CALL.ABS.NOINC R2 ;  /* 0x0000000002007343 */ /* 0x005fea0003c00000 */
.L_x_1:
[----:B------:R0:W-:Y:S01]  /*0230*/  STL.64 [R1], R18 ;  /* 0x0000001201007387 */ /* 0x0001e20000100a00 */
[----:B------:R0:W1:Y:S01]  /*0240*/  LDC.64 R2, c[0x4][R22] ;  /* 0x0100000016027b82 */ /* 0x0000620000000a00 */
[----:B------:R-:W2:Y:S01]  /*0250*/  LDCU.64 UR4, c[0x4][0x18] ;  /* 0x01000300ff0477ac */ /* 0x000ea20008000a00 */
[----:B------:R-:W-:Y:S01]  /*0260*/  IMAD.MOV.U32 R6, RZ, RZ, R25 ;  /* 0x000000ffff067224 */ /* 0x000fe200078e0019 */
[----:B------:R0:W-:Y:S01]  /*0270*/  STL [R1+0x8], R26 ;  /* 0x0000081a01007387 */ /* 0x0001e20000100800 */
[----:B------:R-:W-:Y:S01]  /*0280*/  MOV R7, R23 ;  /* 0x0000001700077202 */ /* 0x000fe20000000f00 */
[----:B--2---:R-:W-:Y:S01]  /*0290*/  IMAD.U32 R4, RZ, RZ, UR4 ;  /* 0x00000004ff047e24 */ /* 0x004fe2000f8e00ff */
[----:B0-----:R-:W-:-:S07]  /*02a0*/  MOV R5, UR5 ;  /* 0x0000000500057c02 */ /* 0x001fce0008000f00 */
[----:B------:R-:W-:-:S07]  /*02b0*/  LEPC R20, `(.L_x_2) ;  /* 0x000000001014794e */ /* 0x000fce0000000000 */
[----:B-1----:R-:W-:Y:S05]  /*02c0*/  CALL.ABS.NOINC R2 ;  /* 0x0000000002007343 */ /* 0x002fea0003c00000 */
.L_x_2:
[----:B------:R-:W-:Y:S05]  /*02d0*/  EXIT ;  /* 0x000000000000794d */ /* 0x000fea0003800000 */
.L_x_3:
[----:B------:R-:W-:-:S00]  /*02e0*/  BRA `(.L_x_3) ;  /* 0xfffffffc00fc7947 */ /* 0x000fc0000383ffff */
[----:B------:R-:W-:-:S00]  /*02f0*/  NOP ;  /* 0x0000000000007918 */ /* 0x000fc00000000000 */
        /* <DEDUP_REMOVED lines=8> */
.L_x_4:


//--------------------- .nv.global.init           --------------------------
	.section	.nv.global.init,"aw",@progbits
.nv.global.init:
	.type		$str$2,@object
	.size		$str$2,($str - $str$2)
$str$2:
        /*0000*/ 	.byte	0x5b, 0x44, 0x45, 0x56, 0x49, 0x43, 0x45, 0x5d, 0x20, 0x74, 0x68, 0x72, 0x65, 0x61, 0x64, 0x49
        /*0010*/ 	.byte	0x64, 0x78, 0x2e, 0x7a, 0x3a, 0x20, 0x25, 0x64, 0x2c, 0x20, 0x62, 0x6c, 0x6f, 0x63, 0x6b, 0x49
        /*0020*/ 	.byte	0x64, 0x78, 0x2e, 0x7a, 0x3a, 0x20, 0x25, 0x64, 0x2c, 0x20, 0x67, 0x72, 0x69, 0x64, 0x44, 0x69
        /*0030*/ 	.byte	0x6d, 0x2e, 0x7a, 0x3a, 0x20, 0x25, 0x64, 0x20, 0x0a, 0x00
	.type		$str,@object
	.size		$str,($str$1 - $str)
$str:
        /*003a*/ 	.byte	0x5b, 0x44, 0x45, 0x56, 0x49, 0x43, 0x45, 0x5d, 0x20, 0x74, 0x68, 0x72, 0x65, 0x61, 0x64, 0x49
        /*004a*/ 	.byte	0x64, 0x78, 0x2e, 0x78, 0x3a, 0x20, 0x25, 0x64, 0x2c, 0x20, 0x62, 0x6c, 0x6f, 0x63, 0x6b, 0x49
        /*005a*/ 	.byte	0x64, 0x78, 0x2e, 0x78, 0x3a, 0x20, 0x25, 0x64, 0x2c, 0x20, 0x67, 0x72, 0x69, 0x64, 0x44, 0x69
        /*006a*/ 	.byte	0x6d, 0x2e, 0x78, 0x3a, 0x20, 0x25, 0x64, 0x20, 0x0a, 0x00
	.type		$str$1,@object
	.size		$str$1,(.L_1 - $str$1)
$str$1:
        /*0074*/ 	.byte	0x5b, 0x44, 0x45, 0x56, 0x49, 0x43, 0x45, 0x5d, 0x20, 0x74, 0x68, 0x72, 0x65, 0x61, 0x64, 0x49
        /*0084*/ 	.byte	0x64, 0x78, 0x2e, 0x79, 0x3a, 0x20, 0x25, 0x64, 0x2c, 0x20, 0x62, 0x6c, 0x6f, 0x63, 0x6b, 0x49
        /*0094*/ 	.byte	0x64, 0x78, 0x2e, 0x79, 0x3a, 0x20, 0x25, 0x64, 0x2c, 0x20, 0x67, 0x72, 0x69, 0x64, 0x44, 0x69
        /*00a4*/ 	.byte	0x6d, 0x2e, 0x79, 0x3a, 0x20, 0x25, 0x64, 0x20, 0x0a, 0x00
.L_1:


//--------------------- .nv.shared.reserved.0     --------------------------
	.section	.nv.shared.reserved.0,"aw",@nobits
	.weak		__nv_reservedSMEM_offset_0_alias
	.size		__nv_reservedSMEM_offset_0_alias, 0, 64
	.other		__nv_reservedSMEM_offset_0_alias,@"STO_CUDA_RESERVED_SHARED STV_DEFAULT"
__nv_reservedSMEM_offset_0_alias:
	.zero		0
	.zero		64


//--------------------- .nv.constant0._Z13print_all_idxv --------------------------
	.section	.nv.constant0._Z13print_all_idxv,"a",@progbits
	.sectionflags	@""
	.align	4
.nv.constant0._Z13print_all_idxv:
	.zero		896


//--------------------- SYMBOLS --------------------------

	.type		.nv.reservedSmem.offset0,@object
	.size		.nv.reservedSmem.offset0,0x4
	.type		vprintf,@function
